//
// Generated by NVIDIA NVVM Compiler
//
// Compiler Build ID: CL-36424714
// Cuda compilation tools, release 13.0, V13.0.88
// Based on NVVM 20.0.0
//

.version 9.0
.target sm_100
.address_size 64

	// .globl	_Z7reduce0PiS_
.extern .shared .align 16 .b8 sdata[];

.visible .entry _Z7reduce0PiS_(
	.param .u64 .ptr .align 1 _Z7reduce0PiS__param_0,
	.param .u64 .ptr .align 1 _Z7reduce0PiS__param_1
)
{
	.reg .pred 	%p<5>;
	.reg .b32 	%r<24>;
	.reg .b64 	%rd<9>;

	ld.param.u64 	%rd2, [_Z7reduce0PiS__param_0];
	ld.param.u64 	%rd1, [_Z7reduce0PiS__param_1];
	cvta.to.global.u64 	%rd3, %rd2;
	mov.u32 	%r1, %tid.x;
	mov.u32 	%r2, %ctaid.x;
	mov.u32 	%r3, %ntid.x;
	mad.lo.s32 	%r7, %r2, %r3, %r1;
	mul.wide.u32 	%rd4, %r7, 4;
	add.s64 	%rd5, %rd3, %rd4;
	ld.global.u32 	%r8, [%rd5];
	shl.b32 	%r9, %r1, 2;
	mov.u32 	%r10, sdata;
	add.s32 	%r11, %r10, %r9;
	st.shared.u32 	[%r11], %r8;
	bar.sync 	0;
	setp.lt.u32 	%p1, %r3, 2;
	@%p1 bra 	$L__BB0_5;
	mov.b32 	%r23, 1;
$L__BB0_2:
	shl.b32 	%r5, %r23, 1;
	mul.lo.s32 	%r6, %r5, %r1;
	setp.ge.u32 	%p2, %r6, %r3;
	@%p2 bra 	$L__BB0_4;
	add.s32 	%r13, %r6, %r23;
	shl.b32 	%r14, %r13, 2;
	add.s32 	%r16, %r10, %r14;
	ld.shared.u32 	%r17, [%r16];
	shl.b32 	%r18, %r6, 2;
	add.s32 	%r19, %r10, %r18;
	ld.shared.u32 	%r20, [%r19];
	add.s32 	%r21, %r20, %r17;
	st.shared.u32 	[%r19], %r21;
$L__BB0_4:
	bar.sync 	0;
	setp.lt.u32 	%p3, %r5, %r3;
	mov.u32 	%r23, %r5;
	@%p3 bra 	$L__BB0_2;
$L__BB0_5:
	setp.ne.s32 	%p4, %r1, 0;
	@%p4 bra 	$L__BB0_7;
	ld.shared.u32 	%r22, [sdata];
	cvta.to.global.u64 	%rd6, %rd1;
	mul.wide.u32 	%rd7, %r2, 4;
	add.s64 	%rd8, %rd6, %rd7;
	st.global.u32 	[%rd8], %r22;
$L__BB0_7:
	ret;

}


// ===== COMPILED SASS (sm_100) =====

	.target	sm_100

	.elftype	@"ET_EXEC"


//--------------------- .note.nv.tkinfo           --------------------------
	.section	.note.nv.tkinfo,"",@"SHT_NOTE"
	.sectionflags	@"SHF_NOTE_NV_TKINFO"
	.tkinfo
        /*0018*/ 	.word	0x00000002
        /*0030*/ 	.string	""
        /*0030*/ 	.string	"ptxas"
        /*0030*/ 	.string	"Cuda compilation tools, release 13.0, V13.0.88"
        /*0030*/ 	.string	"Build cuda_13.0.r13.0/compiler.36424714_0"
        /*0030*/ 	.string	"-arch sm_100 -m 64 "



//--------------------- .note.nv.cuinfo           --------------------------
	.section	.note.nv.cuinfo,"",@"SHT_NOTE"
	.sectionflags	@"SHF_NOTE_NV_CUINFO"
        /*0018*/ 	.short	0x0002
        /*001a*/ 	.short	0x0064
        /*001c*/ 	.short	0x0082
	.zero		2


//--------------------- .nv.info                  --------------------------
	.section	.nv.info,"",@"SHT_CUDA_INFO"
	.align	4


	//----- nvinfo : EIATTR_REGCOUNT
	.align		4
        /*0000*/ 	.byte	0x04, 0x2f
        /*0002*/ 	.short	(.L_1 - .L_0)
	.align		4
.L_0:
        /*0004*/ 	.word	index@(_Z7reduce0PiS_)
        /*0008*/ 	.word	0x0000000a


	//----- nvinfo : EIATTR_FRAME_SIZE
	.align		4
.L_1:
        /*000c*/ 	.byte	0x04, 0x11
        /*000e*/ 	.short	(.L_3 - .L_2)
	.align		4
.L_2:
        /*0010*/ 	.word	index@(_Z7reduce0PiS_)
        /*0014*/ 	.word	0x00000000


	//----- nvinfo : EIATTR_MIN_STACK_SIZE
	.align		4
.L_3:
        /*0018*/ 	.byte	0x04, 0x12
        /*001a*/ 	.short	(.L_5 - .L_4)
	.align		4
.L_4:
        /*001c*/ 	.word	index@(_Z7reduce0PiS_)
        /*0020*/ 	.word	0x00000000
.L_5:


//--------------------- .nv.compat                --------------------------
	.section	.nv.compat,"",@"SHT_CUDA_COMPAT_INFO"
	.align	4
        /*0000*/ 	.byte	0x02, 0x09, 0x00, 0x00, 0x02, 0x02, 0x01, 0x00, 0x02, 0x05, 0x05, 0x00, 0x03, 0x07, 0x01, 0x01
        /*0010*/ 	.byte	0x02, 0x03, 0x00, 0x00, 0x02, 0x06, 0x01, 0x00, 0x04, 0x0b, 0x08, 0x00, 0x09, 0x00, 0x00, 0x00
        /*0020*/ 	.byte	0x00, 0x00, 0x00, 0x00


//--------------------- .nv.info._Z7reduce0PiS_   --------------------------
	.section	.nv.info._Z7reduce0PiS_,"",@"SHT_CUDA_INFO"
	.sectionflags	@""
	.align	4


	//----- nvinfo : EIATTR_CUDA_API_VERSION
	.align		4
        /*0000*/ 	.byte	0x04, 0x37
        /*0002*/ 	.short	(.L_7 - .L_6)
.L_6:
        /*0004*/ 	.word	0x00000082


	//----- nvinfo : EIATTR_KPARAM_INFO
	.align		4
.L_7:
        /*0008*/ 	.byte	0x04, 0x17
        /*000a*/ 	.short	(.L_9 - .L_8)
.L_8:
        /*000c*/ 	.word	0x00000000
        /*0010*/ 	.short	0x0001
        /*0012*/ 	.short	0x0008
        /*0014*/ 	.byte	0x00, 0xf5, 0x21, 0x00


	//----- nvinfo : EIATTR_KPARAM_INFO
	.align		4
.L_9:
        /*0018*/ 	.byte	0x04, 0x17
        /*001a*/ 	.short	(.L_11 - .L_10)
.L_10:
        /*001c*/ 	.word	0x00000000
        /*0020*/ 	.short	0x0000
        /*0022*/ 	.short	0x0000
        /*0024*/ 	.byte	0x00, 0xf5, 0x21, 0x00


	//----- nvinfo : EIATTR_SPARSE_MMA_MASK
	.align		4
.L_11:
        /*0028*/ 	.byte	0x03, 0x50
        /*002a*/ 	.short	0x0000


	//----- nvinfo : EIATTR_MAXREG_COUNT
	.align		4
        /*002c*/ 	.byte	0x03, 0x1b
        /*002e*/ 	.short	0x00ff


	//----- nvinfo : EIATTR_NUM_BARRIERS
	.align		4
        /*0030*/ 	.byte	0x02, 0x4c
        /*0032*/ 	.byte	0x01
	.zero		1


	//----- nvinfo : EIATTR_MERCURY_ISA_VERSION
	.align		4
        /*0034*/ 	.byte	0x03, 0x5f
        /*0036*/ 	.short	0x0101


	//----- nvinfo : EIATTR_VRC_CTA_INIT_COUNT
	.align		4
        /*0038*/ 	.byte	0x02, 0x4a
	.zero		1
	.zero		1


	//----- nvinfo : EIATTR_EXIT_INSTR_OFFSETS
	.align		4
        /*003c*/ 	.byte	0x04, 0x1c
        /*003e*/ 	.short	(.L_13 - .L_12)


	//   ....[0]....
.L_12:
        /*0040*/ 	.word	0x00000210


	//   ....[1]....
        /*0044*/ 	.word	0x00000290


	//----- nvinfo : EIATTR_CBANK_PARAM_SIZE
	.align		4
.L_13:
        /*0048*/ 	.byte	0x03, 0x19
        /*004a*/ 	.short	0x0010


	//----- nvinfo : EIATTR_PARAM_CBANK
	.align		4
        /*004c*/ 	.byte	0x04, 0x0a
        /*004e*/ 	.short	(.L_15 - .L_14)
	.align		4
.L_14:
        /*0050*/ 	.word	index@(.nv.constant0._Z7reduce0PiS_)
        /*0054*/ 	.short	0x0380
        /*0056*/ 	.short	0x0010


	//----- nvinfo : EIATTR_SW_WAR
	.align		4
.L_15:
        /*0058*/ 	.byte	0x04, 0x36
        /*005a*/ 	.short	(.L_17 - .L_16)
.L_16:
        /*005c*/ 	.word	0x00000008
.L_17:


//--------------------- .nv.callgraph             --------------------------
	.section	.nv.callgraph,"",@"SHT_CUDA_CALLGRAPH"
	.align	4
	.sectionentsize	8
	.align		4
        /*0000*/ 	.word	0x00000000
	.align		4
        /*0004*/ 	.word	0xffffffff
	.align		4
        /*0008*/ 	.word	0x00000000
	.align		4
        /*000c*/ 	.word	0xfffffffe
	.align		4
        /*0010*/ 	.word	0x00000000
	.align		4
        /*0014*/ 	.word	0xfffffffd
	.align		4
        /*0018*/ 	.word	0x00000000
	.align		4
        /*001c*/ 	.word	0xfffffffc


//--------------------- .text._Z7reduce0PiS_      --------------------------
	.section	.text._Z7reduce0PiS_,"ax",@progbits
	.align	128
        .global         _Z7reduce0PiS_
        .type           _Z7reduce0PiS_,@function
        .size           _Z7reduce0PiS_,(.L_x_3 - _Z7reduce0PiS_)
        .other          _Z7reduce0PiS_,@"STO_CUDA_ENTRY STV_DEFAULT"
_Z7reduce0PiS_:
.text._Z7reduce0PiS_:
[----:B------:R-:W-:Y:S01]  /*0000*/  LDC R1, c[0x0][0x37c] ;  /* 0x0000df00ff017b82 */ /* 0x000fe20000000800 */
[----:B------:R-:W0:Y:S07]  /*0010*/  S2R R4, SR_TID.X ;  /* 0x0000000000047919 */ /* 0x000e2e0000002100 */
[----:B------:R-:W1:Y:S01]  /*0020*/  LDC.64 R2, c[0x0][0x380] ;  /* 0x0000e000ff027b82 */ /* 0x000e620000000a00 */
[----:B------:R-:W0:Y:S01]  /*0030*/  LDCU UR7, c[0x0][0x360] ;  /* 0x00006c00ff0777ac */ /* 0x000e220008000800 */
[----:B------:R-:W0:Y:S01]  /*0040*/  S2R R7, SR_CTAID.X ;  /* 0x0000000000077919 */ /* 0x000e220000002500 */
[----:B------:R-:W2:Y:S01]  /*0050*/  LDCU.64 UR8, c[0x0][0x358] ;  /* 0x00006b00ff0877ac */ /* 0x000ea20008000a00 */
[----:B0-----:R-:W-:-:S04]  /*0060*/  IMAD R5, R7, UR7, R4 ;  /* 0x0000000707057c24 */ /* 0x001fc8000f8e0204 */
[----:B-1----:R-:W-:-:S06]  /*0070*/  IMAD.WIDE.U32 R2, R5, 0x4, R2 ;  /* 0x0000000405027825 */ /* 0x002fcc00078e0002 */
[----:B--2---:R-:W2:Y:S01]  /*0080*/  LDG.E R2, desc[UR8][R2.64] ;  /* 0x0000000802027981 */ /* 0x004ea2000c1e1900 */
[----:B------:R-:W0:Y:S01]  /*0090*/  S2UR UR5, SR_CgaCtaId ;  /* 0x00000000000579c3 */ /* 0x000e220000008800 */
[----:B------:R-:W-:Y:S01]  /*00a0*/  UMOV UR4, 0x400 ;  /* 0x0000040000047882 */ /* 0x000fe20000000000 */
[----:B------:R-:W-:Y:S01]  /*00b0*/  UISETP.GE.U32.AND UP0, UPT, UR7, 0x2, UPT ;  /* 0x000000020700788c */ /* 0x000fe2000bf06070 */
[----:B------:R-:W-:Y:S01]  /*00c0*/  ISETP.NE.AND P1, PT, R4, RZ, PT ;  /* 0x000000ff0400720c */ /* 0x000fe20003f25270 */
[----:B0-----:R-:W-:-:S06]  /*00d0*/  ULEA UR4, UR5, UR4, 0x18 ;  /* 0x0000000405047291 */ /* 0x001fcc000f8ec0ff */
[----:B------:R-:W-:-:S05]  /*00e0*/  LEA R5, R4, UR4, 0x2 ;  /* 0x0000000404057c11 */ /* 0x000fca000f8e10ff */
[----:B--2---:R0:W-:Y:S01]  /*00f0*/  STS [R5], R2 ;  /* 0x0000000205007388 */ /* 0x0041e20000000800 */
[----:B------:R-:W-:Y:S06]  /*0100*/  BAR.SYNC.DEFER_BLOCKING 0x0 ;  /* 0x0000000000007b1d */ /* 0x000fec0000010000 */
[----:B------:R-:W-:Y:S05]  /*0110*/  BRA.U !UP0, `(.L_x_0) ;  /* 0x00000001083c7547 */ /* 0x000fea000b800000 */
[----:B------:R-:W-:-:S05]  /*0120*/  UMOV UR5, 0x1 ;  /* 0x0000000100057882 */ /* 0x000fca0000000000 */
.L_x_1:
[----:B------:R-:W-:-:S04]  /*0130*/  USHF.L.U32 UR6, UR5, 0x1, URZ ;  /* 0x0000000105067899 */ /* 0x000fc800080006ff */
[----:B------:R-:W-:Y:S02]  /*0140*/  UISETP.GE.U32.AND UP0, UPT, UR6, UR7, UPT ;  /* 0x000000070600728c */ /* 0x000fe4000bf06070 */
[----:B01----:R-:W-:-:S05]  /*0150*/  IMAD R2, R4, UR6, RZ ;  /* 0x0000000604027c24 */ /* 0x003fca000f8e02ff */
[----:B------:R-:W-:-:S13]  /*0160*/  ISETP.GE.U32.AND P0, PT, R2, UR7, PT ;  /* 0x0000000702007c0c */ /* 0x000fda000bf06070 */
[C---:B------:R-:W-:Y:S01]  /*0170*/  @!P0 VIADD R0, R2.reuse, UR5 ;  /* 0x0000000502008c36 */ /* 0x040fe20008000000 */
[----:B------:R-:W-:Y:S01]  /*0180*/  @!P0 LEA R2, R2, UR4, 0x2 ;  /* 0x0000000402028c11 */ /* 0x000fe2000f8e10ff */
[----:B------:R-:W-:-:S03]  /*0190*/  UMOV UR5, UR6 ;  /* 0x0000000600057c82 */ /* 0x000fc60008000000 */
[----:B------:R-:W-:Y:S01]  /*01a0*/  @!P0 LEA R0, R0, UR4, 0x2 ;  /* 0x0000000400008c11 */ /* 0x000fe2000f8e10ff */
[----:B------:R-:W-:Y:S05]  /*01b0*/  @!P0 LDS R3, [R2] ;  /* 0x0000000002038984 */ /* 0x000fea0000000800 */
[----:B------:R-:W0:Y:S02]  /*01c0*/  @!P0 LDS R0, [R0] ;  /* 0x0000000000008984 */ /* 0x000e240000000800 */
[----:B0-----:R-:W-:-:S05]  /*01d0*/  @!P0 IADD3 R3, PT, PT, R0, R3, RZ ;  /* 0x0000000300038210 */ /* 0x001fca0007ffe0ff */
[----:B------:R1:W-:Y:S01]  /*01e0*/  @!P0 STS [R2], R3 ;  /* 0x0000000302008388 */ /* 0x0003e20000000800 */
[----:B------:R-:W-:Y:S06]  /*01f0*/  BAR.SYNC.DEFER_BLOCKING 0x0 ;  /* 0x0000000000007b1d */ /* 0x000fec0000010000 */
[----:B------:R-:W-:Y:S05]  /*0200*/  BRA.U !UP0, `(.L_x_1) ;  /* 0xfffffffd08c87547 */ /* 0x000fea000b83ffff */
.L_x_0:
[----:B------:R-:W-:Y:S05]  /*0210*/  @P1 EXIT ;  /* 0x000000000000194d */ /* 0x000fea0003800000 */
[----:B------:R-:W2:Y:S01]  /*0220*/  S2UR UR5, SR_CgaCtaId ;  /* 0x00000000000579c3 */ /* 0x000ea20000008800 */
[----:B------:R-:W-:-:S07]  /*0230*/  UMOV UR4, 0x400 ;  /* 0x0000040000047882 */ /* 0x000fce0000000000 */
[----:B01----:R-:W0:Y:S01]  /*0240*/  LDC.64 R2, c[0x0][0x388] ;  /* 0x0000e200ff027b82 */ /* 0x003e220000000a00 */
[----:B--2---:R-:W-:Y:S01]  /*0250*/  ULEA UR4, UR5, UR4, 0x18 ;  /* 0x0000000405047291 */ /* 0x004fe2000f8ec0ff */
[----:B0-----:R-:W-:-:S08]  /*0260*/  IMAD.WIDE.U32 R2, R7, 0x4, R2 ;  /* 0x0000000407027825 */ /* 0x001fd000078e0002 */
[----:B------:R-:W0:Y:S04]  /*0270*/  LDS R5, [UR4] ;  /* 0x00000004ff057984 */ /* 0x000e280008000800 */
[----:B0-----:R-:W-:Y:S01]  /*0280*/  STG.E desc[UR8][R2.64], R5 ;  /* 0x0000000502007986 */ /* 0x001fe2000c101908 */
[----:B------:R-:W-:Y:S05]  /*0290*/  EXIT ;  /* 0x000000000000794d */ /* 0x000fea0003800000 */
.L_x_2:
[----:B------:R-:W-:-:S00]  /*02a0*/  BRA `(.L_x_2) ;  /* 0xfffffffc00fc7947 */ /* 0x000fc0000383ffff */
[----:B------:R-:W-:-:S00]  /*02b0*/  NOP ;  /* 0x0000000000007918 */ /* 0x000fc00000000000 */
        /* <DEDUP_REMOVED lines=12> */
.L_x_3:


//--------------------- .nv.shared._Z7reduce0PiS_ --------------------------
	.section	.nv.shared._Z7reduce0PiS_,"aw",@nobits
	.sectionflags	@""
	.align	16
	.zero		1024


//--------------------- .nv.shared.reserved.0     --------------------------
	.section	.nv.shared.reserved.0,"aw",@nobits
	.weak		__nv_reservedSMEM_offset_0_alias
	.size		__nv_reservedSMEM_offset_0_alias, 0, 64
	.other		__nv_reservedSMEM_offset_0_alias,@"STO_CUDA_RESERVED_SHARED STV_DEFAULT"
__nv_reservedSMEM_offset_0_alias:
	.zero		0
	.zero		64


//--------------------- .nv.constant0._Z7reduce0PiS_ --------------------------
	.section	.nv.constant0._Z7reduce0PiS_,"a",@progbits
	.sectionflags	@""
	.align	4
.nv.constant0._Z7reduce0PiS_:
	.zero		912


//--------------------- SYMBOLS --------------------------

	.type		.nv.reservedSmem.offset0,@object
	.size		.nv.reservedSmem.offset0,0x4
	.type		.nv.reservedSmem.cap,@object
	.size		.nv.reservedSmem.cap,0x4
